//
// Generated by NVIDIA NVVM Compiler
//
// Compiler Build ID: CL-36424714
// Cuda compilation tools, release 13.0, V13.0.88
// Based on NVVM 20.0.0
//

.version 9.0
.target sm_100
.address_size 64

	// .globl	_Z13gpuLineDetectiiPiPhS0_

.visible .entry _Z13gpuLineDetectiiPiPhS0_(
	.param .u32 _Z13gpuLineDetectiiPiPhS0__param_0,
	.param .u32 _Z13gpuLineDetectiiPiPhS0__param_1,
	.param .u64 .ptr .align 1 _Z13gpuLineDetectiiPiPhS0__param_2,
	.param .u64 .ptr .align 1 _Z13gpuLineDetectiiPiPhS0__param_3,
	.param .u64 .ptr .align 1 _Z13gpuLineDetectiiPiPhS0__param_4
)
{
	.reg .pred 	%p<5>;
	.reg .b32 	%r<47>;
	.reg .b64 	%rd<30>;

	ld.param.u32 	%r8, [_Z13gpuLineDetectiiPiPhS0__param_0];
	ld.param.u64 	%rd11, [_Z13gpuLineDetectiiPiPhS0__param_2];
	ld.param.u64 	%rd12, [_Z13gpuLineDetectiiPiPhS0__param_3];
	setp.lt.s32 	%p1, %r8, 2;
	@%p1 bra 	$L__BB0_6;
	ld.param.u32 	%r42, [_Z13gpuLineDetectiiPiPhS0__param_1];
	setp.lt.s32 	%p2, %r42, 1;
	@%p2 bra 	$L__BB0_6;
	cvta.to.global.u64 	%rd1, %rd11;
	cvta.to.global.u64 	%rd2, %rd12;
	mov.b32 	%r44, 1;
$L__BB0_3:
	ld.param.u64 	%rd27, [_Z13gpuLineDetectiiPiPhS0__param_4];
	ld.param.u32 	%r43, [_Z13gpuLineDetectiiPiPhS0__param_1];
	neg.s32 	%r45, %r43;
	add.s32 	%r12, %r44, -1;
	cvt.s64.s32 	%rd14, %r12;
	cvt.u64.u32 	%rd15, %r43;
	mul.lo.s64 	%rd3, %rd14, %rd15;
	add.s32 	%r44, %r44, 1;
	add.s64 	%rd4, %rd3, %rd15;
	cvta.to.global.u64 	%rd16, %rd27;
	add.s64 	%rd17, %rd16, %rd4;
	add.s64 	%rd29, %rd17, 1;
	add.s64 	%rd18, %rd14, 2;
	mul.lo.s64 	%rd6, %rd15, %rd18;
	mov.b32 	%r46, 2;
	mov.u64 	%rd28, %rd2;
$L__BB0_4:
	cvt.s64.s32 	%rd19, %r46;
	add.s64 	%rd20, %rd2, %rd19;
	add.s64 	%rd21, %rd28, %rd3;
	ld.global.u8 	%r13, [%rd21];
	ld.global.u32 	%r14, [%rd1];
	mul.lo.s32 	%r15, %r14, %r13;
	add.s64 	%rd10, %rd28, 1;
	add.s64 	%rd22, %rd10, %rd4;
	ld.global.u8 	%r16, [%rd22+-1];
	ld.global.u32 	%r17, [%rd1+4];
	mad.lo.s32 	%r18, %r17, %r16, %r15;
	add.s64 	%rd23, %rd28, %rd6;
	ld.global.u8 	%r19, [%rd23];
	ld.global.u32 	%r20, [%rd1+8];
	mad.lo.s32 	%r21, %r20, %r19, %r18;
	ld.global.u8 	%r22, [%rd21+1];
	ld.global.u32 	%r23, [%rd1+12];
	mad.lo.s32 	%r24, %r23, %r22, %r21;
	ld.global.u8 	%r25, [%rd22];
	ld.global.u32 	%r26, [%rd1+16];
	mad.lo.s32 	%r27, %r26, %r25, %r24;
	ld.global.u8 	%r28, [%rd23+1];
	ld.global.u32 	%r29, [%rd1+20];
	mad.lo.s32 	%r30, %r29, %r28, %r27;
	add.s64 	%rd24, %rd20, %rd3;
	ld.global.u8 	%r31, [%rd24];
	ld.global.u32 	%r32, [%rd1+24];
	mad.lo.s32 	%r33, %r32, %r31, %r30;
	add.s64 	%rd25, %rd20, %rd4;
	ld.global.u8 	%r34, [%rd25];
	ld.global.u32 	%r35, [%rd1+28];
	mad.lo.s32 	%r36, %r35, %r34, %r33;
	add.s64 	%rd26, %rd20, %rd6;
	ld.global.u8 	%r37, [%rd26];
	ld.global.u32 	%r38, [%rd1+32];
	mad.lo.s32 	%r39, %r38, %r37, %r36;
	min.s32 	%r40, %r39, 255;
	max.s32 	%r41, %r40, 0;
	st.global.u8 	[%rd29], %r41;
	add.s64 	%rd29, %rd29, 1;
	add.s32 	%r46, %r46, 1;
	add.s32 	%r45, %r45, 1;
	setp.ne.s32 	%p3, %r45, 0;
	mov.u64 	%rd28, %rd10;
	@%p3 bra 	$L__BB0_4;
	setp.ne.s32 	%p4, %r44, %r8;
	@%p4 bra 	$L__BB0_3;
$L__BB0_6:
	ret;

}


// ===== COMPILED SASS (sm_100) =====

	.target	sm_100

	.elftype	@"ET_EXEC"


//--------------------- .note.nv.tkinfo           --------------------------
	.section	.note.nv.tkinfo,"",@"SHT_NOTE"
	.sectionflags	@"SHF_NOTE_NV_TKINFO"
	.tkinfo
        /*0018*/ 	.word	0x00000002
        /*0030*/ 	.string	""
        /*0030*/ 	.string	"ptxas"
        /*0030*/ 	.string	"Cuda compilation tools, release 13.0, V13.0.88"
        /*0030*/ 	.string	"Build cuda_13.0.r13.0/compiler.36424714_0"
        /*0030*/ 	.string	"-arch sm_100 -m 64 "



//--------------------- .note.nv.cuinfo           --------------------------
	.section	.note.nv.cuinfo,"",@"SHT_NOTE"
	.sectionflags	@"SHF_NOTE_NV_CUINFO"
        /*0018*/ 	.short	0x0002
        /*001a*/ 	.short	0x0064
        /*001c*/ 	.short	0x0082
	.zero		2


//--------------------- .nv.info                  --------------------------
	.section	.nv.info,"",@"SHT_CUDA_INFO"
	.align	4


	//----- nvinfo : EIATTR_REGCOUNT
	.align		4
        /*0000*/ 	.byte	0x04, 0x2f
        /*0002*/ 	.short	(.L_1 - .L_0)
	.align		4
.L_0:
        /*0004*/ 	.word	index@(_Z13gpuLineDetectiiPiPhS0_)
        /*0008*/ 	.word	0x0000001a


	//----- nvinfo : EIATTR_FRAME_SIZE
	.align		4
.L_1:
        /*000c*/ 	.byte	0x04, 0x11
        /*000e*/ 	.short	(.L_3 - .L_2)
	.align		4
.L_2:
        /*0010*/ 	.word	index@(_Z13gpuLineDetectiiPiPhS0_)
        /*0014*/ 	.word	0x00000000


	//----- nvinfo : EIATTR_MIN_STACK_SIZE
	.align		4
.L_3:
        /*0018*/ 	.byte	0x04, 0x12
        /*001a*/ 	.short	(.L_5 - .L_4)
	.align		4
.L_4:
        /*001c*/ 	.word	index@(_Z13gpuLineDetectiiPiPhS0_)
        /*0020*/ 	.word	0x00000000
.L_5:


//--------------------- .nv.compat                --------------------------
	.section	.nv.compat,"",@"SHT_CUDA_COMPAT_INFO"
	.align	4
        /*0000*/ 	.byte	0x02, 0x09, 0x00, 0x00, 0x02, 0x02, 0x01, 0x00, 0x02, 0x05, 0x05, 0x00, 0x03, 0x07, 0x01, 0x01
        /*0010*/ 	.byte	0x02, 0x03, 0x00, 0x00, 0x02, 0x06, 0x01, 0x00, 0x04, 0x0b, 0x08, 0x00, 0x09, 0x00, 0x00, 0x00
        /*0020*/ 	.byte	0x00, 0x00, 0x00, 0x00


//--------------------- .nv.info._Z13gpuLineDetectiiPiPhS0_ --------------------------
	.section	.nv.info._Z13gpuLineDetectiiPiPhS0_,"",@"SHT_CUDA_INFO"
	.sectionflags	@""
	.align	4


	//----- nvinfo : EIATTR_CUDA_API_VERSION
	.align		4
        /*0000*/ 	.byte	0x04, 0x37
        /*0002*/ 	.short	(.L_7 - .L_6)
.L_6:
        /*0004*/ 	.word	0x00000082


	//----- nvinfo : EIATTR_KPARAM_INFO
	.align		4
.L_7:
        /*0008*/ 	.byte	0x04, 0x17
        /*000a*/ 	.short	(.L_9 - .L_8)
.L_8:
        /*000c*/ 	.word	0x00000000
        /*0010*/ 	.short	0x0004
        /*0012*/ 	.short	0x0018
        /*0014*/ 	.byte	0x00, 0xf5, 0x21, 0x00


	//----- nvinfo : EIATTR_KPARAM_INFO
	.align		4
.L_9:
        /*0018*/ 	.byte	0x04, 0x17
        /*001a*/ 	.short	(.L_11 - .L_10)
.L_10:
        /*001c*/ 	.word	0x00000000
        /*0020*/ 	.short	0x0003
        /*0022*/ 	.short	0x0010
        /*0024*/ 	.byte	0x00, 0xf5, 0x21, 0x00


	//----- nvinfo : EIATTR_KPARAM_INFO
	.align		4
.L_11:
        /*0028*/ 	.byte	0x04, 0x17
        /*002a*/ 	.short	(.L_13 - .L_12)
.L_12:
        /*002c*/ 	.word	0x00000000
        /*0030*/ 	.short	0x0002
        /*0032*/ 	.short	0x0008
        /*0034*/ 	.byte	0x00, 0xf5, 0x21, 0x00


	//----- nvinfo : EIATTR_KPARAM_INFO
	.align		4
.L_13:
        /*0038*/ 	.byte	0x04, 0x17
        /*003a*/ 	.short	(.L_15 - .L_14)
.L_14:
        /*003c*/ 	.word	0x00000000
        /*0040*/ 	.short	0x0001
        /*0042*/ 	.short	0x0004
        /*0044*/ 	.byte	0x00, 0xf0, 0x11, 0x00


	//----- nvinfo : EIATTR_KPARAM_INFO
	.align		4
.L_15:
        /*0048*/ 	.byte	0x04, 0x17
        /*004a*/ 	.short	(.L_17 - .L_16)
.L_16:
        /*004c*/ 	.word	0x00000000
        /*0050*/ 	.short	0x0000
        /*0052*/ 	.short	0x0000
        /*0054*/ 	.byte	0x00, 0xf0, 0x11, 0x00


	//----- nvinfo : EIATTR_SPARSE_MMA_MASK
	.align		4
.L_17:
        /*0058*/ 	.byte	0x03, 0x50
        /*005a*/ 	.short	0x0000


	//----- nvinfo : EIATTR_MAXREG_COUNT
	.align		4
        /*005c*/ 	.byte	0x03, 0x1b
        /*005e*/ 	.short	0x00ff


	//----- nvinfo : EIATTR_MERCURY_ISA_VERSION
	.align		4
        /*0060*/ 	.byte	0x03, 0x5f
        /*0062*/ 	.short	0x0101


	//----- nvinfo : EIATTR_VRC_CTA_INIT_COUNT
	.align		4
        /*0064*/ 	.byte	0x02, 0x4a
	.zero		1
	.zero		1


	//----- nvinfo : EIATTR_EXIT_INSTR_OFFSETS
	.align		4
        /*0068*/ 	.byte	0x04, 0x1c
        /*006a*/ 	.short	(.L_19 - .L_18)


	//   ....[0]....
.L_18:
        /*006c*/ 	.word	0x00000030


	//   ....[1]....
        /*0070*/ 	.word	0x00000060


	//   ....[2]....
        /*0074*/ 	.word	0x00000630


	//----- nvinfo : EIATTR_CBANK_PARAM_SIZE
	.align		4
.L_19:
        /*0078*/ 	.byte	0x03, 0x19
        /*007a*/ 	.short	0x0020


	//----- nvinfo : EIATTR_PARAM_CBANK
	.align		4
        /*007c*/ 	.byte	0x04, 0x0a
        /*007e*/ 	.short	(.L_21 - .L_20)
	.align		4
.L_20:
        /*0080*/ 	.word	index@(.nv.constant0._Z13gpuLineDetectiiPiPhS0_)
        /*0084*/ 	.short	0x0380
        /*0086*/ 	.short	0x0020


	//----- nvinfo : EIATTR_SW_WAR
	.align		4
.L_21:
        /*0088*/ 	.byte	0x04, 0x36
        /*008a*/ 	.short	(.L_23 - .L_22)
.L_22:
        /*008c*/ 	.word	0x00000008
.L_23:


//--------------------- .nv.callgraph             --------------------------
	.section	.nv.callgraph,"",@"SHT_CUDA_CALLGRAPH"
	.align	4
	.sectionentsize	8
	.align		4
        /*0000*/ 	.word	0x00000000
	.align		4
        /*0004*/ 	.word	0xffffffff
	.align		4
        /*0008*/ 	.word	0x00000000
	.align		4
        /*000c*/ 	.word	0xfffffffe
	.align		4
        /*0010*/ 	.word	0x00000000
	.align		4
        /*0014*/ 	.word	0xfffffffd
	.align		4
        /*0018*/ 	.word	0x00000000
	.align		4
        /*001c*/ 	.word	0xfffffffc


//--------------------- .text._Z13gpuLineDetectiiPiPhS0_ --------------------------
	.section	.text._Z13gpuLineDetectiiPiPhS0_,"ax",@progbits
	.align	128
        .global         _Z13gpuLineDetectiiPiPhS0_
        .type           _Z13gpuLineDetectiiPiPhS0_,@function
        .size           _Z13gpuLineDetectiiPiPhS0_,(.L_x_3 - _Z13gpuLineDetectiiPiPhS0_)
        .other          _Z13gpuLineDetectiiPiPhS0_,@"STO_CUDA_ENTRY STV_DEFAULT"
_Z13gpuLineDetectiiPiPhS0_:
.text._Z13gpuLineDetectiiPiPhS0_:
[----:B------:R-:W-:Y:S08]  /*0000*/  LDC R1, c[0x0][0x37c] ;  /* 0x0000df00ff017b82 */ /* 0x000ff00000000800 */
[----:B------:R-:W0:Y:S02]  /*0010*/  LDC R0, c[0x0][0x380] ;  /* 0x0000e000ff007b82 */ /* 0x000e240000000800 */
[----:B0-----:R-:W-:-:S13]  /*0020*/  ISETP.GE.AND P0, PT, R0, 0x2, PT ;  /* 0x000000020000780c */ /* 0x001fda0003f06270 */
[----:B------:R-:W-:Y:S05]  /*0030*/  @!P0 EXIT ;  /* 0x000000000000894d */ /* 0x000fea0003800000 */
[----:B------:R-:W0:Y:S02]  /*0040*/  LDC R0, c[0x0][0x384] ;  /* 0x0000e100ff007b82 */ /* 0x000e240000000800 */
[----:B0-----:R-:W-:-:S13]  /*0050*/  ISETP.GE.AND P0, PT, R0, 0x1, PT ;  /* 0x000000010000780c */ /* 0x001fda0003f06270 */
[----:B------:R-:W-:Y:S05]  /*0060*/  @!P0 EXIT ;  /* 0x000000000000894d */ /* 0x000fea0003800000 */
[----:B------:R-:W0:Y:S01]  /*0070*/  LDCU.64 UR18, c[0x0][0x358] ;  /* 0x00006b00ff1277ac */ /* 0x000e220008000a00 */
[----:B------:R-:W-:-:S05]  /*0080*/  UMOV UR14, 0x1 ;  /* 0x00000001000e7882 */ /* 0x000fca0000000000 */
.L_x_1:
[----:B------:R-:W1:Y:S01]  /*0090*/  LDCU.64 UR16, c[0x0][0x380] ;  /* 0x00007000ff1077ac */ /* 0x000e620008000a00 */
[----:B------:R-:W2:Y:S01]  /*00a0*/  LDC.64 R2, c[0x0][0x388] ;  /* 0x0000e200ff027b82 */ /* 0x000ea20000000a00 */
[----:B------:R-:W-:Y:S01]  /*00b0*/  UIADD3 UR4, UPT, UPT, UR14, -0x1, URZ ;  /* 0xffffffff0e047890 */ /* 0x000fe2000fffe0ff */
[----:B------:R-:W3:Y:S03]  /*00c0*/  LDCU.64 UR10, c[0x0][0x398] ;  /* 0x00007300ff0a77ac */ /* 0x000ee60008000a00 */
[----:B------:R-:W-:Y:S02]  /*00d0*/  USHF.R.S32.HI UR5, URZ, 0x1f, UR4 ;  /* 0x0000001fff057899 */ /* 0x000fe40008011404 */
[----:B------:R-:W-:Y:S01]  /*00e0*/  UIADD3 UR14, UPT, UPT, UR14, 0x1, URZ ;  /* 0x000000010e0e7890 */ /* 0x000fe2000fffe0ff */
[----:B------:R-:W4:Y:S01]  /*00f0*/  LDCU.64 UR8, c[0x0][0x390] ;  /* 0x00007200ff0877ac */ /* 0x000f220008000a00 */
[----:B-1----:R-:W-:-:S02]  /*0100*/  UIMAD.WIDE.U32 UR26, UR4, UR17, URZ ;  /* 0x00000011041a72a5 */ /* 0x002fc4000f8e00ff */
[----:B------:R-:W-:Y:S02]  /*0110*/  UIMAD UR6, UR5, UR17, URZ ;  /* 0x00000011050672a4 */ /* 0x000fe4000f8e02ff */
[----:B------:R-:W-:Y:S02]  /*0120*/  UIADD3 UR23, UP0, UPT, UR26, UR17, URZ ;  /* 0x000000111a177290 */ /* 0x000fe4000ff1e0ff */
[----:B------:R-:W-:Y:S02]  /*0130*/  UIADD3 UR12, UPT, UPT, UR27, UR6, URZ ;  /* 0x000000061b0c7290 */ /* 0x000fe4000fffe0ff */
[----:B---3--:R-:W-:Y:S02]  /*0140*/  UIADD3.X UR10, UP1, UPT, UR23, UR10, URZ, UPT, !UPT ;  /* 0x0000000a170a7290 */ /* 0x008fe4000bf3e4ff */
[----:B------:R-:W-:Y:S02]  /*0150*/  UIADD3.X UR28, UPT, UPT, URZ, UR12, URZ, UP0, !UPT ;  /* 0x0000000cff1c7290 */ /* 0x000fe400087fe4ff */
[----:B------:R-:W-:-:S02]  /*0160*/  UIADD3 UR4, UP0, UPT, UR4, 0x2, URZ ;  /* 0x0000000204047890 */ /* 0x000fc4000ff1e0ff */
[----:B------:R-:W-:Y:S02]  /*0170*/  UIADD3.X UR11, UPT, UPT, UR28, UR11, URZ, UP1, !UPT ;  /* 0x0000000b1c0b7290 */ /* 0x000fe40008ffe4ff */
[----:B------:R-:W-:Y:S02]  /*0180*/  UIADD3.X UR6, UPT, UPT, URZ, UR5, URZ, UP0, !UPT ;  /* 0x00000005ff067290 */ /* 0x000fe400087fe4ff */
[----:B------:R-:W-:Y:S02]  /*0190*/  UIMAD.WIDE.U32 UR4, UR4, UR17, URZ ;  /* 0x00000011040472a5 */ /* 0x000fe4000f8e00ff */
[----:B------:R-:W-:Y:S01]  /*01a0*/  UISETP.NE.AND UP0, UPT, UR14, UR16, UPT ;  /* 0x000000100e00728c */ /* 0x000fe2000bf05270 */
[----:B------:R-:W1:Y:S01]  /*01b0*/  LDCU.64 UR24, c[0x0][0x390] ;  /* 0x00007200ff1877ac */ /* 0x000e620008000a00 */
[----:B------:R-:W-:Y:S02]  /*01c0*/  UIADD3 UR15, UPT, UPT, -UR17, URZ, URZ ;  /* 0x000000ff110f7290 */ /* 0x000fe4000fffe1ff */
[----:B------:R-:W-:Y:S01]  /*01d0*/  UIMAD UR13, UR6, UR17, UR5 ;  /* 0x00000011060d72a4 */ /* 0x000fe2000f8e0205 */
[----:B----4-:R-:W-:-:S11]  /*01e0*/  UMOV UR16, 0x2 ;  /* 0x0000000200107882 */ /* 0x010fd60000000000 */
.L_x_0:
[----:B------:R-:W-:Y:S01]  /*01f0*/  UIADD3 UR6, UP1, UPT, UR8, UR26, URZ ;  /* 0x0000001a08067290 */ /* 0x000fe2000ff3e0ff */
[----:B0-2---:R-:W2:Y:S01]  /*0200*/  LDG.E R19, desc[UR18][R2.64] ;  /* 0x0000001202137981 */ /* 0x005ea2000c1e1900 */
[----:B------:R-:W-:Y:S02]  /*0210*/  UIADD3 UR17, UP2, UPT, UR8, UR23, URZ ;  /* 0x0000001708117290 */ /* 0x000fe4000ff5e0ff */
[----:B------:R-:W-:Y:S01]  /*0220*/  UIADD3.X UR7, UPT, UPT, UR9, UR12, URZ, UP1, !UPT ;  /* 0x0000000c09077290 */ /* 0x000fe20008ffe4ff */
[----:B------:R-:W3:Y:S01]  /*0230*/  LDG.E R20, desc[UR18][R2.64+0x4] ;  /* 0x0000041202147981 */ /* 0x000ee2000c1e1900 */
[----:B------:R-:W-:Y:S01]  /*0240*/  UIADD3 UR21, UP1, UPT, UR8, UR4, URZ ;  /* 0x0000000408157290 */ /* 0x000fe2000ff3e0ff */
[----:B------:R-:W-:Y:S01]  /*0250*/  MOV R4, UR6 ;  /* 0x0000000600047c02 */ /* 0x000fe20008000f00 */
[----:B------:R-:W-:Y:S01]  /*0260*/  UIADD3.X UR20, UPT, UPT, UR9, UR28, URZ, UP2, !UPT ;  /* 0x0000001c09147290 */ /* 0x000fe200097fe4ff */
[----:B------:R-:W-:Y:S01]  /*0270*/  IMAD.U32 R8, RZ, RZ, UR17 ;  /* 0x00000011ff087e24 */ /* 0x000fe2000f8e00ff */
[----:B------:R-:W-:Y:S01]  /*0280*/  MOV R5, UR7 ;  /* 0x0000000700057c02 */ /* 0x000fe20008000f00 */
[----:B------:R-:W-:Y:S01]  /*0290*/  UIADD3.X UR17, UPT, UPT, UR9, UR13, URZ, UP1, !UPT ;  /* 0x0000000d09117290 */ /* 0x000fe20008ffe4ff */
[----:B------:R-:W-:Y:S01]  /*02a0*/  MOV R6, UR21 ;  /* 0x0000001500067c02 */ /* 0x000fe20008000f00 */
[----:B-1----:R-:W-:Y:S01]  /*02b0*/  UIADD3 UR6, UP2, UPT, UR16, UR24, URZ ;  /* 0x0000001810067290 */ /* 0x002fe2000ff5e0ff */
[----:B------:R-:W-:Y:S01]  /*02c0*/  MOV R9, UR20 ;  /* 0x0000001400097c02 */ /* 0x000fe20008000f00 */
[----:B------:R-:W2:Y:S02]  /*02d0*/  LDG.E.U8 R10, desc[UR18][R4.64] ;  /* 0x00000012040a7981 */ /* 0x000ea4000c1e1100 */
[----:B------:R-:W-:-:S02]  /*02e0*/  IMAD.U32 R7, RZ, RZ, UR17 ;  /* 0x00000011ff077e24 */ /* 0x000fc4000f8e00ff */
[----:B------:R-:W3:Y:S01]  /*02f0*/  LDG.E.U8 R14, desc[UR18][R8.64] ;  /* 0x00000012080e7981 */ /* 0x000ee2000c1e1100 */
[----:B------:R-:W-:Y:S02]  /*0300*/  ULEA.HI.X.SX32 UR7, UR16, UR25, 0x1, UP2 ;  /* 0x0000001910077291 */ /* 0x000fe400090f0eff */
[----:B------:R-:W-:Y:S01]  /*0310*/  UIADD3 UR21, UP2, UPT, UR6, UR26, URZ ;  /* 0x0000001a06157290 */ /* 0x000fe2000ff5e0ff */
[----:B------:R-:W4:Y:S04]  /*0320*/  LDG.E R18, desc[UR18][R2.64+0x8] ;  /* 0x0000081202127981 */ /* 0x000f28000c1e1900 */
[----:B------:R-:W4:Y:S01]  /*0330*/  LDG.E.U8 R17, desc[UR18][R6.64] ;  /* 0x0000001206117981 */ /* 0x000f22000c1e1100 */
[----:B------:R-:W-:Y:S02]  /*0340*/  UIADD3 UR17, UP1, UPT, UR6, UR23, URZ ;  /* 0x0000001706117290 */ /* 0x000fe4000ff3e0ff */
[----:B------:R-:W-:Y:S01]  /*0350*/  UIADD3.X UR22, UPT, UPT, UR7, UR12, URZ, UP2, !UPT ;  /* 0x0000000c07167290 */ /* 0x000fe200097fe4ff */
[----:B------:R0:W5:Y:S04]  /*0360*/  LDG.E.U8 R0, desc[UR18][R4.64+0x1] ;  /* 0x0000011204007981 */ /* 0x000168000c1e1100 */
[----:B------:R-:W5:Y:S01]  /*0370*/  LDG.E R21, desc[UR18][R2.64+0xc] ;  /* 0x00000c1202157981 */ /* 0x000f62000c1e1900 */
[----:B------:R-:W-:-:S02]  /*0380*/  UIADD3 UR6, UP2, UPT, UR6, UR4, URZ ;  /* 0x0000000406067290 */ /* 0x000fc4000ff5e0ff */
[----:B------:R-:W-:Y:S01]  /*0390*/  UIADD3.X UR20, UPT, UPT, UR7, UR28, URZ, UP1, !UPT ;  /* 0x0000001c07147290 */ /* 0x000fe20008ffe4ff */
[----:B------:R1:W5:Y:S04]  /*03a0*/  LDG.E.U8 R11, desc[UR18][R8.64+0x1] ;  /* 0x00000112080b7981 */ /* 0x000368000c1e1100 */
[----:B------:R-:W5:Y:S01]  /*03b0*/  LDG.E R16, desc[UR18][R2.64+0x10] ;  /* 0x0000101202107981 */ /* 0x000f62000c1e1900 */
[----:B------:R-:W-:Y:S01]  /*03c0*/  UIADD3.X UR7, UPT, UPT, UR7, UR13, URZ, UP2, !UPT ;  /* 0x0000000d07077290 */ /* 0x000fe200097fe4ff */
[----:B0-----:R-:W-:Y:S02]  /*03d0*/  MOV R5, UR20 ;  /* 0x0000001400057c02 */ /* 0x001fe40008000f00 */
[----:B------:R0:W5:Y:S01]  /*03e0*/  LDG.E.U8 R12, desc[UR18][R6.64+0x1] ;  /* 0x00000112060c7981 */ /* 0x000162000c1e1100 */
[----:B-1----:R-:W-:-:S02]  /*03f0*/  MOV R8, UR21 ;  /* 0x0000001500087c02 */ /* 0x002fc40008000f00 */
[----:B------:R-:W-:Y:S01]  /*0400*/  MOV R9, UR22 ;  /* 0x0000001600097c02 */ /* 0x000fe20008000f00 */
[----:B------:R-:W5:Y:S01]  /*0410*/  LDG.E R13, desc[UR18][R2.64+0x14] ;  /* 0x00001412020d7981 */ /* 0x000f62000c1e1900 */
[----:B------:R-:W-:-:S03]  /*0420*/  IMAD.U32 R4, RZ, RZ, UR17 ;  /* 0x00000011ff047e24 */ /* 0x000fc6000f8e00ff */
[----:B------:R-:W5:Y:S01]  /*0430*/  LDG.E.U8 R8, desc[UR18][R8.64] ;  /* 0x0000001208087981 */ /* 0x000f62000c1e1100 */
[----:B0-----:R-:W-:-:S03]  /*0440*/  IMAD.U32 R7, RZ, RZ, UR7 ;  /* 0x00000007ff077e24 */ /* 0x001fc6000f8e00ff */
[----:B------:R-:W5:Y:S01]  /*0450*/  LDG.E R15, desc[UR18][R2.64+0x18] ;  /* 0x00001812020f7981 */ /* 0x000f62000c1e1900 */
[----:B------:R-:W-:-:S03]  /*0460*/  MOV R6, UR6 ;  /* 0x0000000600067c02 */ /* 0x000fc60008000f00 */
[----:B------:R0:W5:Y:S04]  /*0470*/  LDG.E.U8 R5, desc[UR18][R4.64] ;  /* 0x0000001204057981 */ /* 0x000168000c1e1100 */
[----:B------:R-:W5:Y:S04]  /*0480*/  LDG.E R22, desc[UR18][R2.64+0x1c] ;  /* 0x00001c1202167981 */ /* 0x000f68000c1e1900 */
[----:B------:R-:W5:Y:S04]  /*0490*/  LDG.E.U8 R7, desc[UR18][R6.64] ;  /* 0x0000001206077981 */ /* 0x000f68000c1e1100 */
[----:B------:R-:W5:Y:S01]  /*04a0*/  LDG.E R23, desc[UR18][R2.64+0x20] ;  /* 0x0000201202177981 */ /* 0x000f62000c1e1900 */
[----:B0-----:R-:W-:Y:S01]  /*04b0*/  MOV R4, UR10 ;  /* 0x0000000a00047c02 */ /* 0x001fe20008000f00 */
[----:B------:R-:W-:-:S02]  /*04c0*/  UIADD3 UR6, UP1, UPT, UR8, 0x1, URZ ;  /* 0x0000000108067890 */ /* 0x000fc4000ff3e0ff */
[----:B------:R-:W-:Y:S02]  /*04d0*/  UIADD3 UR15, UPT, UPT, UR15, 0x1, URZ ;  /* 0x000000010f0f7890 */ /* 0x000fe4000fffe0ff */
[----:B------:R-:W-:Y:S02]  /*04e0*/  UIADD3.X UR7, UPT, UPT, URZ, UR9, URZ, UP1, !UPT ;  /* 0x00000009ff077290 */ /* 0x000fe40008ffe4ff */
[----:B------:R-:W-:Y:S02]  /*04f0*/  UIADD3 UR10, UP1, UPT, UR10, 0x1, URZ ;  /* 0x000000010a0a7890 */ /* 0x000fe4000ff3e0ff */
[----:B------:R-:W-:Y:S01]  /*0500*/  UIADD3 UR16, UPT, UPT, UR16, 0x1, URZ ;  /* 0x0000000110107890 */ /* 0x000fe2000fffe0ff */
[----:B------:R-:W-:Y:S02]  /*0510*/  UMOV UR8, UR6 ;  /* 0x0000000600087c82 */ /* 0x000fe40008000000 */
[----:B------:R-:W-:Y:S01]  /*0520*/  UMOV UR9, UR7 ;  /* 0x0000000700097c82 */ /* 0x000fe20008000000 */
[----:B--2---:R-:W-:-:S04]  /*0530*/  IMAD R19, R10, R19, RZ ;  /* 0x000000130a137224 */ /* 0x004fc800078e02ff */
[----:B---3--:R-:W-:-:S04]  /*0540*/  IMAD R14, R14, R20, R19 ;  /* 0x000000140e0e7224 */ /* 0x008fc800078e0213 */
[----:B----4-:R-:W-:-:S04]  /*0550*/  IMAD R17, R17, R18, R14 ;  /* 0x0000001211117224 */ /* 0x010fc800078e020e */
[----:B-----5:R-:W-:-:S04]  /*0560*/  IMAD R0, R0, R21, R17 ;  /* 0x0000001500007224 */ /* 0x020fc800078e0211 */
[----:B------:R-:W-:-:S04]  /*0570*/  IMAD R0, R11, R16, R0 ;  /* 0x000000100b007224 */ /* 0x000fc800078e0200 */
[----:B------:R-:W-:-:S04]  /*0580*/  IMAD R0, R12, R13, R0 ;  /* 0x0000000d0c007224 */ /* 0x000fc800078e0200 */
[----:B------:R-:W-:-:S04]  /*0590*/  IMAD R0, R8, R15, R0 ;  /* 0x0000000f08007224 */ /* 0x000fc800078e0200 */
[----:B------:R-:W-:Y:S01]  /*05a0*/  IMAD R0, R5, R22, R0 ;  /* 0x0000001605007224 */ /* 0x000fe200078e0200 */
[----:B------:R-:W-:-:S03]  /*05b0*/  MOV R5, UR11 ;  /* 0x0000000b00057c02 */ /* 0x000fc60008000f00 */
[----:B------:R-:W-:-:S05]  /*05c0*/  IMAD R0, R7, R23, R0 ;  /* 0x0000001707007224 */ /* 0x000fca00078e0200 */
[----:B------:R-:W-:-:S05]  /*05d0*/  VIMNMX.RELU R7, PT, PT, R0, 0xff, PT ;  /* 0x000000ff00077848 */ /* 0x000fca0003fe1100 */
[----:B------:R3:W-:Y:S01]  /*05e0*/  STG.E.U8 desc[UR18][R4.64], R7 ;  /* 0x0000000704007986 */ /* 0x0007e2000c101112 */
[----:B------:R-:W-:Y:S02]  /*05f0*/  UIADD3.X UR11, UPT, UPT, URZ, UR11, URZ, UP1, !UPT ;  /* 0x0000000bff0b7290 */ /* 0x000fe40008ffe4ff */
[----:B------:R-:W-:-:S09]  /*0600*/  UISETP.NE.AND UP1, UPT, UR15, URZ, UPT ;  /* 0x000000ff0f00728c */ /* 0x000fd2000bf25270 */
[----:B---3--:R-:W-:Y:S05]  /*0610*/  BRA.U UP1, `(.L_x_0) ;  /* 0xfffffff901f47547 */ /* 0x008fea000b83ffff */
[----:B------:R-:W-:Y:S05]  /*0620*/  BRA.U UP0, `(.L_x_1) ;  /* 0xfffffff900987547 */ /* 0x000fea000b83ffff */
[----:B------:R-:W-:Y:S05]  /*0630*/  EXIT ;  /* 0x000000000000794d */ /* 0x000fea0003800000 */
.L_x_2:
[----:B------:R-:W-:-:S00]  /*0640*/  BRA `(.L_x_2) ;  /* 0xfffffffc00fc7947 */ /* 0x000fc0000383ffff */
[----:B------:R-:W-:-:S00]  /*0650*/  NOP ;  /* 0x0000000000007918 */ /* 0x000fc00000000000 */
        /* <DEDUP_REMOVED lines=10> */
.L_x_3:


//--------------------- .nv.shared.reserved.0     --------------------------
	.section	.nv.shared.reserved.0,"aw",@nobits
	.weak		__nv_reservedSMEM_offset_0_alias
	.size		__nv_reservedSMEM_offset_0_alias, 0, 64
	.other		__nv_reservedSMEM_offset_0_alias,@"STO_CUDA_RESERVED_SHARED STV_DEFAULT"
__nv_reservedSMEM_offset_0_alias:
	.zero		0
	.zero		64


//--------------------- .nv.constant0._Z13gpuLineDetectiiPiPhS0_ --------------------------
	.section	.nv.constant0._Z13gpuLineDetectiiPiPhS0_,"a",@progbits
	.sectionflags	@""
	.align	4
.nv.constant0._Z13gpuLineDetectiiPiPhS0_:
	.zero		928


//--------------------- SYMBOLS --------------------------

	.type		.nv.reservedSmem.offset0,@object
	.size		.nv.reservedSmem.offset0,0x4
